//
// Generated by NVIDIA NVVM Compiler
//
// Compiler Build ID: CL-36424714
// Cuda compilation tools, release 13.0, V13.0.88
// Based on NVVM 20.0.0
//

.version 9.0
.target sm_100
.address_size 64

	// .globl	_Z6invertPcS_i

.visible .entry _Z6invertPcS_i(
	.param .u64 .ptr .align 1 _Z6invertPcS_i_param_0,
	.param .u64 .ptr .align 1 _Z6invertPcS_i_param_1,
	.param .u32 _Z6invertPcS_i_param_2
)
{
	.reg .pred 	%p<6>;
	.reg .b16 	%rs<18>;
	.reg .b32 	%r<3>;
	.reg .b64 	%rd<8>;

	ld.param.u64 	%rd3, [_Z6invertPcS_i_param_0];
	ld.param.u64 	%rd4, [_Z6invertPcS_i_param_1];
	ld.param.u32 	%r2, [_Z6invertPcS_i_param_2];
	mov.u32 	%r1, %ctaid.x;
	setp.ge.s32 	%p1, %r1, %r2;
	@%p1 bra 	$L__BB0_9;
	cvta.to.global.u64 	%rd5, %rd4;
	cvta.to.global.u64 	%rd6, %rd3;
	cvt.u64.u32 	%rd7, %r1;
	add.s64 	%rd1, %rd6, %rd7;
	ld.global.u8 	%rs16, [%rd1];
	setp.ne.s16 	%p2, %rs16, 65;
	add.s64 	%rd2, %rd5, %rd7;
	@%p2 bra 	$L__BB0_3;
	mov.b16 	%rs8, 48;
	st.global.u8 	[%rd2], %rs8;
	ld.global.u8 	%rs16, [%rd1];
$L__BB0_3:
	setp.ne.s16 	%p3, %rs16, 67;
	@%p3 bra 	$L__BB0_5;
	mov.b16 	%rs10, 49;
	st.global.u8 	[%rd2], %rs10;
	ld.global.u8 	%rs16, [%rd1];
$L__BB0_5:
	setp.ne.s16 	%p4, %rs16, 71;
	@%p4 bra 	$L__BB0_7;
	mov.b16 	%rs12, 50;
	st.global.u8 	[%rd2], %rs12;
	ld.global.u8 	%rs16, [%rd1];
$L__BB0_7:
	setp.ne.s16 	%p5, %rs16, 84;
	@%p5 bra 	$L__BB0_9;
	mov.b16 	%rs14, 51;
	st.global.u8 	[%rd2], %rs14;
$L__BB0_9:
	ret;

}


// ===== COMPILED SASS (sm_100) =====

	.target	sm_100

	.elftype	@"ET_EXEC"


//--------------------- .note.nv.tkinfo           --------------------------
	.section	.note.nv.tkinfo,"",@"SHT_NOTE"
	.sectionflags	@"SHF_NOTE_NV_TKINFO"
	.tkinfo
        /*0018*/ 	.word	0x00000002
        /*0030*/ 	.string	""
        /*0030*/ 	.string	"ptxas"
        /*0030*/ 	.string	"Cuda compilation tools, release 13.0, V13.0.88"
        /*0030*/ 	.string	"Build cuda_13.0.r13.0/compiler.36424714_0"
        /*0030*/ 	.string	"-arch sm_100 -m 64 "



//--------------------- .note.nv.cuinfo           --------------------------
	.section	.note.nv.cuinfo,"",@"SHT_NOTE"
	.sectionflags	@"SHF_NOTE_NV_CUINFO"
        /*0018*/ 	.short	0x0002
        /*001a*/ 	.short	0x0064
        /*001c*/ 	.short	0x0082
	.zero		2


//--------------------- .nv.info                  --------------------------
	.section	.nv.info,"",@"SHT_CUDA_INFO"
	.align	4


	//----- nvinfo : EIATTR_REGCOUNT
	.align		4
        /*0000*/ 	.byte	0x04, 0x2f
        /*0002*/ 	.short	(.L_1 - .L_0)
	.align		4
.L_0:
        /*0004*/ 	.word	index@(_Z6invertPcS_i)
        /*0008*/ 	.word	0x0000000b


	//----- nvinfo : EIATTR_FRAME_SIZE
	.align		4
.L_1:
        /*000c*/ 	.byte	0x04, 0x11
        /*000e*/ 	.short	(.L_3 - .L_2)
	.align		4
.L_2:
        /*0010*/ 	.word	index@(_Z6invertPcS_i)
        /*0014*/ 	.word	0x00000000


	//----- nvinfo : EIATTR_MIN_STACK_SIZE
	.align		4
.L_3:
        /*0018*/ 	.byte	0x04, 0x12
        /*001a*/ 	.short	(.L_5 - .L_4)
	.align		4
.L_4:
        /*001c*/ 	.word	index@(_Z6invertPcS_i)
        /*0020*/ 	.word	0x00000000
.L_5:


//--------------------- .nv.compat                --------------------------
	.section	.nv.compat,"",@"SHT_CUDA_COMPAT_INFO"
	.align	4
        /*0000*/ 	.byte	0x02, 0x09, 0x00, 0x00, 0x02, 0x02, 0x01, 0x00, 0x02, 0x05, 0x05, 0x00, 0x03, 0x07, 0x01, 0x01
        /*0010*/ 	.byte	0x02, 0x03, 0x00, 0x00, 0x02, 0x06, 0x01, 0x00, 0x04, 0x0b, 0x08, 0x00, 0x09, 0x00, 0x00, 0x00
        /*0020*/ 	.byte	0x00, 0x00, 0x00, 0x00


//--------------------- .nv.info._Z6invertPcS_i   --------------------------
	.section	.nv.info._Z6invertPcS_i,"",@"SHT_CUDA_INFO"
	.sectionflags	@""
	.align	4


	//----- nvinfo : EIATTR_CUDA_API_VERSION
	.align		4
        /*0000*/ 	.byte	0x04, 0x37
        /*0002*/ 	.short	(.L_7 - .L_6)
.L_6:
        /*0004*/ 	.word	0x00000082


	//----- nvinfo : EIATTR_KPARAM_INFO
	.align		4
.L_7:
        /*0008*/ 	.byte	0x04, 0x17
        /*000a*/ 	.short	(.L_9 - .L_8)
.L_8:
        /*000c*/ 	.word	0x00000000
        /*0010*/ 	.short	0x0002
        /*0012*/ 	.short	0x0010
        /*0014*/ 	.byte	0x00, 0xf0, 0x11, 0x00


	//----- nvinfo : EIATTR_KPARAM_INFO
	.align		4
.L_9:
        /*0018*/ 	.byte	0x04, 0x17
        /*001a*/ 	.short	(.L_11 - .L_10)
.L_10:
        /*001c*/ 	.word	0x00000000
        /*0020*/ 	.short	0x0001
        /*0022*/ 	.short	0x0008
        /*0024*/ 	.byte	0x00, 0xf5, 0x21, 0x00


	//----- nvinfo : EIATTR_KPARAM_INFO
	.align		4
.L_11:
        /*0028*/ 	.byte	0x04, 0x17
        /*002a*/ 	.short	(.L_13 - .L_12)
.L_12:
        /*002c*/ 	.word	0x00000000
        /*0030*/ 	.short	0x0000
        /*0032*/ 	.short	0x0000
        /*0034*/ 	.byte	0x00, 0xf5, 0x21, 0x00


	//----- nvinfo : EIATTR_SPARSE_MMA_MASK
	.align		4
.L_13:
        /*0038*/ 	.byte	0x03, 0x50
        /*003a*/ 	.short	0x0000


	//----- nvinfo : EIATTR_MAXREG_COUNT
	.align		4
        /*003c*/ 	.byte	0x03, 0x1b
        /*003e*/ 	.short	0x00ff


	//----- nvinfo : EIATTR_MERCURY_ISA_VERSION
	.align		4
        /*0040*/ 	.byte	0x03, 0x5f
        /*0042*/ 	.short	0x0101


	//----- nvinfo : EIATTR_VRC_CTA_INIT_COUNT
	.align		4
        /*0044*/ 	.byte	0x02, 0x4a
	.zero		1
	.zero		1


	//----- nvinfo : EIATTR_EXIT_INSTR_OFFSETS
	.align		4
        /*0048*/ 	.byte	0x04, 0x1c
        /*004a*/ 	.short	(.L_15 - .L_14)


	//   ....[0]....
.L_14:
        /*004c*/ 	.word	0x00000040


	//   ....[1]....
        /*0050*/ 	.word	0x00000210


	//   ....[2]....
        /*0054*/ 	.word	0x00000240


	//----- nvinfo : EIATTR_CBANK_PARAM_SIZE
	.align		4
.L_15:
        /*0058*/ 	.byte	0x03, 0x19
        /*005a*/ 	.short	0x0014


	//----- nvinfo : EIATTR_PARAM_CBANK
	.align		4
        /*005c*/ 	.byte	0x04, 0x0a
        /*005e*/ 	.short	(.L_17 - .L_16)
	.align		4
.L_16:
        /*0060*/ 	.word	index@(.nv.constant0._Z6invertPcS_i)
        /*0064*/ 	.short	0x0380
        /*0066*/ 	.short	0x0014


	//----- nvinfo : EIATTR_SW_WAR
	.align		4
.L_17:
        /*0068*/ 	.byte	0x04, 0x36
        /*006a*/ 	.short	(.L_19 - .L_18)
.L_18:
        /*006c*/ 	.word	0x00000008
.L_19:


//--------------------- .nv.callgraph             --------------------------
	.section	.nv.callgraph,"",@"SHT_CUDA_CALLGRAPH"
	.align	4
	.sectionentsize	8
	.align		4
        /*0000*/ 	.word	0x00000000
	.align		4
        /*0004*/ 	.word	0xffffffff
	.align		4
        /*0008*/ 	.word	0x00000000
	.align		4
        /*000c*/ 	.word	0xfffffffe
	.align		4
        /*0010*/ 	.word	0x00000000
	.align		4
        /*0014*/ 	.word	0xfffffffd
	.align		4
        /*0018*/ 	.word	0x00000000
	.align		4
        /*001c*/ 	.word	0xfffffffc


//--------------------- .text._Z6invertPcS_i      --------------------------
	.section	.text._Z6invertPcS_i,"ax",@progbits
	.align	128
        .global         _Z6invertPcS_i
        .type           _Z6invertPcS_i,@function
        .size           _Z6invertPcS_i,(.L_x_2 - _Z6invertPcS_i)
        .other          _Z6invertPcS_i,@"STO_CUDA_ENTRY STV_DEFAULT"
_Z6invertPcS_i:
.text._Z6invertPcS_i:
[----:B------:R-:W-:Y:S08]  /*0000*/  LDC R1, c[0x0][0x37c] ;  /* 0x0000df00ff017b82 */ /* 0x000ff00000000800 */
[----:B------:R-:W0:Y:S08]  /*0010*/  S2UR UR4, SR_CTAID.X ;  /* 0x00000000000479c3 */ /* 0x000e300000002500 */
[----:B------:R-:W0:Y:S02]  /*0020*/  LDC R0, c[0x0][0x390] ;  /* 0x0000e400ff007b82 */ /* 0x000e240000000800 */
[----:B0-----:R-:W-:-:S13]  /*0030*/  ISETP.LE.AND P0, PT, R0, UR4, PT ;  /* 0x0000000400007c0c */ /* 0x001fda000bf03270 */
[----:B------:R-:W-:Y:S05]  /*0040*/  @P0 EXIT ;  /* 0x000000000000094d */ /* 0x000fea0003800000 */
[----:B------:R-:W0:Y:S01]  /*0050*/  LDCU.128 UR8, c[0x0][0x380] ;  /* 0x00007000ff0877ac */ /* 0x000e220008000c00 */
[----:B------:R-:W1:Y:S01]  /*0060*/  LDCU.64 UR12, c[0x0][0x358] ;  /* 0x00006b00ff0c77ac */ /* 0x000e620008000a00 */
[----:B0-----:R-:W-:-:S04]  /*0070*/  UIADD3 UR5, UP0, UPT, UR4, UR8, URZ ;  /* 0x0000000804057290 */ /* 0x001fc8000ff1e0ff */
[----:B------:R-:W-:Y:S02]  /*0080*/  UIADD3.X UR6, UPT, UPT, URZ, UR9, URZ, UP0, !UPT ;  /* 0x00000009ff067290 */ /* 0x000fe400087fe4ff */
[----:B------:R-:W-:-:S04]  /*0090*/  IMAD.U32 R4, RZ, RZ, UR5 ;  /* 0x00000005ff047e24 */ /* 0x000fc8000f8e00ff */
[----:B------:R-:W-:-:S05]  /*00a0*/  IMAD.U32 R5, RZ, RZ, UR6 ;  /* 0x00000006ff057e24 */ /* 0x000fca000f8e00ff */
[----:B-1----:R-:W2:Y:S01]  /*00b0*/  LDG.E.U8 R0, desc[UR12][R4.64] ;  /* 0x0000000c04007981 */ /* 0x002ea2000c1e1100 */
[----:B------:R-:W-:Y:S01]  /*00c0*/  UIADD3 UR4, UP0, UPT, UR4, UR10, URZ ;  /* 0x0000000a04047290 */ /* 0x000fe2000ff1e0ff */
[----:B------:R-:W-:-:S03]  /*00d0*/  IMAD.MOV.U32 R7, RZ, RZ, 0x30 ;  /* 0x00000030ff077424 */ /* 0x000fc600078e00ff */
[----:B------:R-:W-:Y:S02]  /*00e0*/  UIADD3.X UR5, UPT, UPT, URZ, UR11, URZ, UP0, !UPT ;  /* 0x0000000bff057290 */ /* 0x000fe400087fe4ff */
[----:B------:R-:W-:-:S04]  /*00f0*/  IMAD.U32 R2, RZ, RZ, UR4 ;  /* 0x00000004ff027e24 */ /* 0x000fc8000f8e00ff */
[----:B------:R-:W-:Y:S01]  /*0100*/  IMAD.U32 R3, RZ, RZ, UR5 ;  /* 0x00000005ff037e24 */ /* 0x000fe2000f8e00ff */
[----:B--2---:R-:W-:-:S13]  /*0110*/  ISETP.NE.AND P0, PT, R0, 0x41, PT ;  /* 0x000000410000780c */ /* 0x004fda0003f05270 */
[----:B------:R0:W-:Y:S04]  /*0120*/  @!P0 STG.E.U8 desc[UR12][R2.64], R7 ;  /* 0x0000000702008986 */ /* 0x0001e8000c10110c */
[----:B------:R-:W2:Y:S02]  /*0130*/  @!P0 LDG.E.U8 R0, desc[UR12][R4.64] ;  /* 0x0000000c04008981 */ /* 0x000ea4000c1e1100 */
[----:B--2---:R-:W-:-:S04]  /*0140*/  PRMT R6, R0, 0x9910, RZ ;  /* 0x0000991000067816 */ /* 0x004fc800000000ff */
[----:B------:R-:W-:Y:S01]  /*0150*/  ISETP.NE.AND P0, PT, R6, 0x43, PT ;  /* 0x000000430600780c */ /* 0x000fe20003f05270 */
[----:B------:R-:W-:-:S12]  /*0160*/  IMAD.MOV.U32 R6, RZ, RZ, 0x31 ;  /* 0x00000031ff067424 */ /* 0x000fd800078e00ff */
[----:B------:R0:W-:Y:S04]  /*0170*/  @!P0 STG.E.U8 desc[UR12][R2.64], R6 ;  /* 0x0000000602008986 */ /* 0x0001e8000c10110c */
[----:B------:R-:W2:Y:S02]  /*0180*/  @!P0 LDG.E.U8 R0, desc[UR12][R4.64] ;  /* 0x0000000c04008981 */ /* 0x000ea4000c1e1100 */
[----:B--2---:R-:W-:-:S04]  /*0190*/  PRMT R8, R0, 0x9910, RZ ;  /* 0x0000991000087816 */ /* 0x004fc800000000ff */
[----:B------:R-:W-:-:S13]  /*01a0*/  ISETP.NE.AND P0, PT, R8, 0x47, PT ;  /* 0x000000470800780c */ /* 0x000fda0003f05270 */
[----:B0-----:R-:W-:Y:S05]  /*01b0*/  @P0 BRA `(.L_x_0) ;  /* 0x00000000000c0947 */ /* 0x001fea0003800000 */
[----:B------:R-:W-:-:S05]  /*01c0*/  IMAD.MOV.U32 R6, RZ, RZ, 0x32 ;  /* 0x00000032ff067424 */ /* 0x000fca00078e00ff */
[----:B------:R0:W-:Y:S04]  /*01d0*/  STG.E.U8 desc[UR12][R2.64], R6 ;  /* 0x0000000602007986 */ /* 0x0001e8000c10110c */
[----:B------:R0:W5:Y:S02]  /*01e0*/  LDG.E.U8 R0, desc[UR12][R4.64] ;  /* 0x0000000c04007981 */ /* 0x000164000c1e1100 */
.L_x_0:
[----:B-----5:R-:W-:-:S04]  /*01f0*/  PRMT R0, R0, 0x9910, RZ ;  /* 0x0000991000007816 */ /* 0x020fc800000000ff */
[----:B------:R-:W-:-:S13]  /*0200*/  ISETP.NE.AND P0, PT, R0, 0x54, PT ;  /* 0x000000540000780c */ /* 0x000fda0003f05270 */
[----:B------:R-:W-:Y:S05]  /*0210*/  @P0 EXIT ;  /* 0x000000000000094d */ /* 0x000fea0003800000 */
[----:B------:R-:W-:-:S05]  /*0220*/  IMAD.MOV.U32 R0, RZ, RZ, 0x33 ;  /* 0x00000033ff007424 */ /* 0x000fca00078e00ff */
[----:B------:R-:W-:Y:S01]  /*0230*/  STG.E.U8 desc[UR12][R2.64], R0 ;  /* 0x0000000002007986 */ /* 0x000fe2000c10110c */
[----:B------:R-:W-:Y:S05]  /*0240*/  EXIT ;  /* 0x000000000000794d */ /* 0x000fea0003800000 */
.L_x_1:
[----:B------:R-:W-:-:S00]  /*0250*/  BRA `(.L_x_1) ;  /* 0xfffffffc00fc7947 */ /* 0x000fc0000383ffff */
[----:B------:R-:W-:-:S00]  /*0260*/  NOP ;  /* 0x0000000000007918 */ /* 0x000fc00000000000 */
        /* <DEDUP_REMOVED lines=9> */
.L_x_2:


//--------------------- .nv.shared.reserved.0     --------------------------
	.section	.nv.shared.reserved.0,"aw",@nobits
	.weak		__nv_reservedSMEM_offset_0_alias
	.size		__nv_reservedSMEM_offset_0_alias, 0, 64
	.other		__nv_reservedSMEM_offset_0_alias,@"STO_CUDA_RESERVED_SHARED STV_DEFAULT"
__nv_reservedSMEM_offset_0_alias:
	.zero		0
	.zero		64


//--------------------- .nv.constant0._Z6invertPcS_i --------------------------
	.section	.nv.constant0._Z6invertPcS_i,"a",@progbits
	.sectionflags	@""
	.align	4
.nv.constant0._Z6invertPcS_i:
	.zero		916


//--------------------- SYMBOLS --------------------------

	.type		.nv.reservedSmem.offset0,@object
	.size		.nv.reservedSmem.offset0,0x4
